//
// Generated by NVIDIA NVVM Compiler
//
// Compiler Build ID: CL-36424714
// Cuda compilation tools, release 13.0, V13.0.88
// Based on NVVM 20.0.0
//

.version 9.0
.target sm_100
.address_size 64

	// .globl	_ZN3cub18CUB_300001_SM_10006detail11EmptyKernelIvEEvv
.global .align 4 .b8 precalc_xorwow_matrix[102400];
.global .align 4 .b8 precalc_xorwow_offset_matrix[102400];
.global .align 4 .b8 mrg32k3aM1[2304];
.global .align 4 .b8 mrg32k3aM2[2304];
.global .align 4 .b8 mrg32k3aM1SubSeq[2016];
.global .align 4 .b8 mrg32k3aM2SubSeq[2016];
.global .align 4 .b8 mrg32k3aM1Seq[2304];
.global .align 4 .b8 mrg32k3aM2Seq[2304];
.const .align 8 .b8 __cr_lgamma_table[72];
.global .align 1 .b8 _ZN41_INTERNAL_62b21834_4_k_cu_88ddd09a_1814444cuda3std3__45__cpo5beginE[1];
.global .align 1 .b8 _ZN41_INTERNAL_62b21834_4_k_cu_88ddd09a_1814444cuda3std3__45__cpo3endE[1];
.global .align 1 .b8 _ZN41_INTERNAL_62b21834_4_k_cu_88ddd09a_1814444cuda3std3__45__cpo6cbeginE[1];
.global .align 1 .b8 _ZN41_INTERNAL_62b21834_4_k_cu_88ddd09a_1814444cuda3std3__45__cpo4cendE[1];
.global .align 1 .b8 _ZN41_INTERNAL_62b21834_4_k_cu_88ddd09a_1814444cuda3std3__45__cpo6rbeginE[1];
.global .align 1 .b8 _ZN41_INTERNAL_62b21834_4_k_cu_88ddd09a_1814444cuda3std3__45__cpo4rendE[1];
.global .align 1 .b8 _ZN41_INTERNAL_62b21834_4_k_cu_88ddd09a_1814444cuda3std3__45__cpo7crbeginE[1];
.global .align 1 .b8 _ZN41_INTERNAL_62b21834_4_k_cu_88ddd09a_1814444cuda3std3__45__cpo5crendE[1];
.global .align 1 .b8 _ZN41_INTERNAL_62b21834_4_k_cu_88ddd09a_1814444cuda3std3__443_GLOBAL__N__62b21834_4_k_cu_88ddd09a_1814446ignoreE[1];
.global .align 1 .b8 _ZN41_INTERNAL_62b21834_4_k_cu_88ddd09a_1814444cuda3std3__419piecewise_constructE[1];
.global .align 1 .b8 _ZN41_INTERNAL_62b21834_4_k_cu_88ddd09a_1814444cuda3std3__48in_placeE[1];
.global .align 1 .b8 _ZN41_INTERNAL_62b21834_4_k_cu_88ddd09a_1814444cuda3std3__420unreachable_sentinelE[1];
.global .align 1 .b8 _ZN41_INTERNAL_62b21834_4_k_cu_88ddd09a_1814444cuda3std3__47nulloptE[1];
.global .align 1 .b8 _ZN41_INTERNAL_62b21834_4_k_cu_88ddd09a_1814444cuda3std3__48unexpectE[1];
.global .align 1 .b8 _ZN41_INTERNAL_62b21834_4_k_cu_88ddd09a_1814444cuda3std6ranges3__45__cpo4swapE[1];
.global .align 1 .b8 _ZN41_INTERNAL_62b21834_4_k_cu_88ddd09a_1814444cuda3std6ranges3__45__cpo9iter_moveE[1];
.global .align 1 .b8 _ZN41_INTERNAL_62b21834_4_k_cu_88ddd09a_1814444cuda3std6ranges3__45__cpo5beginE[1];
.global .align 1 .b8 _ZN41_INTERNAL_62b21834_4_k_cu_88ddd09a_1814444cuda3std6ranges3__45__cpo3endE[1];
.global .align 1 .b8 _ZN41_INTERNAL_62b21834_4_k_cu_88ddd09a_1814444cuda3std6ranges3__45__cpo6cbeginE[1];
.global .align 1 .b8 _ZN41_INTERNAL_62b21834_4_k_cu_88ddd09a_1814444cuda3std6ranges3__45__cpo4cendE[1];
.global .align 1 .b8 _ZN41_INTERNAL_62b21834_4_k_cu_88ddd09a_1814444cuda3std6ranges3__45__cpo7advanceE[1];
.global .align 1 .b8 _ZN41_INTERNAL_62b21834_4_k_cu_88ddd09a_1814444cuda3std6ranges3__45__cpo9iter_swapE[1];
.global .align 1 .b8 _ZN41_INTERNAL_62b21834_4_k_cu_88ddd09a_1814444cuda3std6ranges3__45__cpo4nextE[1];
.global .align 1 .b8 _ZN41_INTERNAL_62b21834_4_k_cu_88ddd09a_1814444cuda3std6ranges3__45__cpo4prevE[1];
.global .align 1 .b8 _ZN41_INTERNAL_62b21834_4_k_cu_88ddd09a_1814444cuda3std6ranges3__45__cpo4dataE[1];
.global .align 1 .b8 _ZN41_INTERNAL_62b21834_4_k_cu_88ddd09a_1814444cuda3std6ranges3__45__cpo5cdataE[1];
.global .align 1 .b8 _ZN41_INTERNAL_62b21834_4_k_cu_88ddd09a_1814444cuda3std6ranges3__45__cpo4sizeE[1];
.global .align 1 .b8 _ZN41_INTERNAL_62b21834_4_k_cu_88ddd09a_1814444cuda3std6ranges3__45__cpo5ssizeE[1];
.global .align 1 .b8 _ZN41_INTERNAL_62b21834_4_k_cu_88ddd09a_1814444cuda3std6ranges3__45__cpo8distanceE[1];
.global .align 1 .b8 _ZN41_INTERNAL_62b21834_4_k_cu_88ddd09a_1814446thrust24THRUST_300001_SM_1000_NS8cuda_cub3parE[1];
.global .align 1 .b8 _ZN41_INTERNAL_62b21834_4_k_cu_88ddd09a_1814446thrust24THRUST_300001_SM_1000_NS8cuda_cub10par_nosyncE[1];
.global .align 1 .b8 _ZN41_INTERNAL_62b21834_4_k_cu_88ddd09a_1814446thrust24THRUST_300001_SM_1000_NS6system6detail10sequential3seqE[1];
.global .align 1 .b8 _ZN41_INTERNAL_62b21834_4_k_cu_88ddd09a_1814446thrust24THRUST_300001_SM_1000_NS6system3cpp3parE[1];
.global .align 1 .b8 _ZN41_INTERNAL_62b21834_4_k_cu_88ddd09a_1814446thrust24THRUST_300001_SM_1000_NS12placeholders2_1E[1];
.global .align 1 .b8 _ZN41_INTERNAL_62b21834_4_k_cu_88ddd09a_1814446thrust24THRUST_300001_SM_1000_NS12placeholders2_2E[1];
.global .align 1 .b8 _ZN41_INTERNAL_62b21834_4_k_cu_88ddd09a_1814446thrust24THRUST_300001_SM_1000_NS12placeholders2_3E[1];
.global .align 1 .b8 _ZN41_INTERNAL_62b21834_4_k_cu_88ddd09a_1814446thrust24THRUST_300001_SM_1000_NS12placeholders2_4E[1];
.global .align 1 .b8 _ZN41_INTERNAL_62b21834_4_k_cu_88ddd09a_1814446thrust24THRUST_300001_SM_1000_NS12placeholders2_5E[1];
.global .align 1 .b8 _ZN41_INTERNAL_62b21834_4_k_cu_88ddd09a_1814446thrust24THRUST_300001_SM_1000_NS12placeholders2_6E[1];
.global .align 1 .b8 _ZN41_INTERNAL_62b21834_4_k_cu_88ddd09a_1814446thrust24THRUST_300001_SM_1000_NS12placeholders2_7E[1];
.global .align 1 .b8 _ZN41_INTERNAL_62b21834_4_k_cu_88ddd09a_1814446thrust24THRUST_300001_SM_1000_NS12placeholders2_8E[1];
.global .align 1 .b8 _ZN41_INTERNAL_62b21834_4_k_cu_88ddd09a_1814446thrust24THRUST_300001_SM_1000_NS12placeholders2_9E[1];
.global .align 1 .b8 _ZN41_INTERNAL_62b21834_4_k_cu_88ddd09a_1814446thrust24THRUST_300001_SM_1000_NS12placeholders3_10E[1];
.global .align 1 .b8 _ZN41_INTERNAL_62b21834_4_k_cu_88ddd09a_1814446thrust24THRUST_300001_SM_1000_NS3seqE[1];
.global .align 1 .b8 _ZN41_INTERNAL_62b21834_4_k_cu_88ddd09a_1814446thrust24THRUST_300001_SM_1000_NS6deviceE[1];

.visible .entry _ZN3cub18CUB_300001_SM_10006detail11EmptyKernelIvEEvv()
{


	ret;

}


// ===== COMPILED SASS (sm_100) =====

	.target	sm_100

	.elftype	@"ET_EXEC"


//--------------------- .note.nv.tkinfo           --------------------------
	.section	.note.nv.tkinfo,"",@"SHT_NOTE"
	.sectionflags	@"SHF_NOTE_NV_TKINFO"
	.tkinfo
        /*0018*/ 	.word	0x00000002
        /*0030*/ 	.string	""
        /*0030*/ 	.string	"ptxas"
        /*0030*/ 	.string	"Cuda compilation tools, release 13.0, V13.0.88"
        /*0030*/ 	.string	"Build cuda_13.0.r13.0/compiler.36424714_0"
        /*0030*/ 	.string	"-arch sm_100 -m 64 "



//--------------------- .note.nv.cuinfo           --------------------------
	.section	.note.nv.cuinfo,"",@"SHT_NOTE"
	.sectionflags	@"SHF_NOTE_NV_CUINFO"
        /*0018*/ 	.short	0x0002
        /*001a*/ 	.short	0x0064
        /*001c*/ 	.short	0x0082
	.zero		2


//--------------------- .nv.info                  --------------------------
	.section	.nv.info,"",@"SHT_CUDA_INFO"
	.align	4


	//----- nvinfo : EIATTR_REGCOUNT
	.align		4
        /*0000*/ 	.byte	0x04, 0x2f
        /*0002*/ 	.short	(.L_55 - .L_54)
	.align		4
.L_54:
        /*0004*/ 	.word	index@(_ZN3cub18CUB_300001_SM_10006detail11EmptyKernelIvEEvv)
        /*0008*/ 	.word	0x00000004


	//----- nvinfo : EIATTR_FRAME_SIZE
	.align		4
.L_55:
        /*000c*/ 	.byte	0x04, 0x11
        /*000e*/ 	.short	(.L_57 - .L_56)
	.align		4
.L_56:
        /*0010*/ 	.word	index@(_ZN3cub18CUB_300001_SM_10006detail11EmptyKernelIvEEvv)
        /*0014*/ 	.word	0x00000000


	//----- nvinfo : EIATTR_MIN_STACK_SIZE
	.align		4
.L_57:
        /*0018*/ 	.byte	0x04, 0x12
        /*001a*/ 	.short	(.L_59 - .L_58)
	.align		4
.L_58:
        /*001c*/ 	.word	index@(_ZN3cub18CUB_300001_SM_10006detail11EmptyKernelIvEEvv)
        /*0020*/ 	.word	0x00000000
.L_59:


//--------------------- .nv.compat                --------------------------
	.section	.nv.compat,"",@"SHT_CUDA_COMPAT_INFO"
	.align	4
        /*0000*/ 	.byte	0x02, 0x09, 0x00, 0x00, 0x02, 0x02, 0x01, 0x00, 0x02, 0x05, 0x05, 0x00, 0x03, 0x07, 0x01, 0x01
        /*0010*/ 	.byte	0x02, 0x03, 0x00, 0x00, 0x02, 0x06, 0x01, 0x00, 0x04, 0x0b, 0x08, 0x00, 0x09, 0x00, 0x00, 0x00
        /*0020*/ 	.byte	0x00, 0x00, 0x00, 0x00


//--------------------- .nv.info._ZN3cub18CUB_300001_SM_10006detail11EmptyKernelIvEEvv --------------------------
	.section	.nv.info._ZN3cub18CUB_300001_SM_10006detail11EmptyKernelIvEEvv,"",@"SHT_CUDA_INFO"
	.sectionflags	@""
	.align	4


	//----- nvinfo : EIATTR_CUDA_API_VERSION
	.align		4
        /*0000*/ 	.byte	0x04, 0x37
        /*0002*/ 	.short	(.L_61 - .L_60)
.L_60:
        /*0004*/ 	.word	0x00000082


	//----- nvinfo : EIATTR_SPARSE_MMA_MASK
	.align		4
.L_61:
        /*0008*/ 	.byte	0x03, 0x50
        /*000a*/ 	.short	0x0000


	//----- nvinfo : EIATTR_MAXREG_COUNT
	.align		4
        /*000c*/ 	.byte	0x03, 0x1b
        /*000e*/ 	.short	0x00ff


	//----- nvinfo : EIATTR_MERCURY_ISA_VERSION
	.align		4
        /*0010*/ 	.byte	0x03, 0x5f
        /*0012*/ 	.short	0x0101


	//----- nvinfo : EIATTR_VRC_CTA_INIT_COUNT
	.align		4
        /*0014*/ 	.byte	0x02, 0x4a
	.zero		1
	.zero		1


	//----- nvinfo : EIATTR_EXIT_INSTR_OFFSETS
	.align		4
        /*0018*/ 	.byte	0x04, 0x1c
        /*001a*/ 	.short	(.L_63 - .L_62)


	//   ....[0]....
.L_62:
        /*001c*/ 	.word	0x00000010


	//----- nvinfo : EIATTR_SW_WAR
	.align		4
.L_63:
        /*0020*/ 	.byte	0x04, 0x36
        /*0022*/ 	.short	(.L_65 - .L_64)
.L_64:
        /*0024*/ 	.word	0x00000008
.L_65:


//--------------------- .nv.callgraph             --------------------------
	.section	.nv.callgraph,"",@"SHT_CUDA_CALLGRAPH"
	.align	4
	.sectionentsize	8
	.align		4
        /*0000*/ 	.word	0x00000000
	.align		4
        /*0004*/ 	.word	0xffffffff
	.align		4
        /*0008*/ 	.word	0x00000000
	.align		4
        /*000c*/ 	.word	0xfffffffe
	.align		4
        /*0010*/ 	.word	0x00000000
	.align		4
        /*0014*/ 	.word	0xfffffffd
	.align		4
        /*0018*/ 	.word	0x00000000
	.align		4
        /*001c*/ 	.word	0xfffffffc


//--------------------- .nv.constant4             --------------------------
	.section	.nv.constant4,"a",@progbits
	.align	8
	.align		8
.nv.constant4:
        /*0000*/ 	.dword	precalc_xorwow_matrix
	.align		8
        /*0008*/ 	.dword	precalc_xorwow_offset_matrix
	.align		8
        /*0010*/ 	.dword	mrg32k3aM1
	.align		8
        /*0018*/ 	.dword	mrg32k3aM2
	.align		8
        /*0020*/ 	.dword	mrg32k3aM1SubSeq
	.align		8
        /*0028*/ 	.dword	mrg32k3aM2SubSeq
	.align		8
        /*0030*/ 	.dword	mrg32k3aM1Seq
	.align		8
        /*0038*/ 	.dword	mrg32k3aM2Seq
	.align		8
        /*0040*/ 	.dword	_ZN41_INTERNAL_62b21834_4_k_cu_88ddd09a_1817824cuda3std3__45__cpo5beginE
	.align		8
        /*0048*/ 	.dword	_ZN41_INTERNAL_62b21834_4_k_cu_88ddd09a_1817824cuda3std3__45__cpo3endE
	.align		8
        /*0050*/ 	.dword	_ZN41_INTERNAL_62b21834_4_k_cu_88ddd09a_1817824cuda3std3__45__cpo6cbeginE
	.align		8
        /*0058*/ 	.dword	_ZN41_INTERNAL_62b21834_4_k_cu_88ddd09a_1817824cuda3std3__45__cpo4cendE
	.align		8
        /*0060*/ 	.dword	_ZN41_INTERNAL_62b21834_4_k_cu_88ddd09a_1817824cuda3std3__45__cpo6rbeginE
	.align		8
        /*0068*/ 	.dword	_ZN41_INTERNAL_62b21834_4_k_cu_88ddd09a_1817824cuda3std3__45__cpo4rendE
	.align		8
        /*0070*/ 	.dword	_ZN41_INTERNAL_62b21834_4_k_cu_88ddd09a_1817824cuda3std3__45__cpo7crbeginE
	.align		8
        /*0078*/ 	.dword	_ZN41_INTERNAL_62b21834_4_k_cu_88ddd09a_1817824cuda3std3__45__cpo5crendE
	.align		8
        /*0080*/ 	.dword	_ZN41_INTERNAL_62b21834_4_k_cu_88ddd09a_1817824cuda3std3__443_GLOBAL__N__62b21834_4_k_cu_88ddd09a_1817826ignoreE
	.align		8
        /*0088*/ 	.dword	_ZN41_INTERNAL_62b21834_4_k_cu_88ddd09a_1817824cuda3std3__419piecewise_constructE
	.align		8
        /*0090*/ 	.dword	_ZN41_INTERNAL_62b21834_4_k_cu_88ddd09a_1817824cuda3std3__48in_placeE
	.align		8
        /*0098*/ 	.dword	_ZN41_INTERNAL_62b21834_4_k_cu_88ddd09a_1817824cuda3std3__420unreachable_sentinelE
	.align		8
        /*00a0*/ 	.dword	_ZN41_INTERNAL_62b21834_4_k_cu_88ddd09a_1817824cuda3std3__47nulloptE
	.align		8
        /*00a8*/ 	.dword	_ZN41_INTERNAL_62b21834_4_k_cu_88ddd09a_1817824cuda3std3__48unexpectE
	.align		8
        /*00b0*/ 	.dword	_ZN41_INTERNAL_62b21834_4_k_cu_88ddd09a_1817824cuda3std6ranges3__45__cpo4swapE
	.align		8
        /*00b8*/ 	.dword	_ZN41_INTERNAL_62b21834_4_k_cu_88ddd09a_1817824cuda3std6ranges3__45__cpo9iter_moveE
	.align		8
        /*00c0*/ 	.dword	_ZN41_INTERNAL_62b21834_4_k_cu_88ddd09a_1817824cuda3std6ranges3__45__cpo5beginE
	.align		8
        /*00c8*/ 	.dword	_ZN41_INTERNAL_62b21834_4_k_cu_88ddd09a_1817824cuda3std6ranges3__45__cpo3endE
	.align		8
        /*00d0*/ 	.dword	_ZN41_INTERNAL_62b21834_4_k_cu_88ddd09a_1817824cuda3std6ranges3__45__cpo6cbeginE
	.align		8
        /*00d8*/ 	.dword	_ZN41_INTERNAL_62b21834_4_k_cu_88ddd09a_1817824cuda3std6ranges3__45__cpo4cendE
	.align		8
        /*00e0*/ 	.dword	_ZN41_INTERNAL_62b21834_4_k_cu_88ddd09a_1817824cuda3std6ranges3__45__cpo7advanceE
	.align		8
        /*00e8*/ 	.dword	_ZN41_INTERNAL_62b21834_4_k_cu_88ddd09a_1817824cuda3std6ranges3__45__cpo9iter_swapE
	.align		8
        /*00f0*/ 	.dword	_ZN41_INTERNAL_62b21834_4_k_cu_88ddd09a_1817824cuda3std6ranges3__45__cpo4nextE
	.align		8
        /*00f8*/ 	.dword	_ZN41_INTERNAL_62b21834_4_k_cu_88ddd09a_1817824cuda3std6ranges3__45__cpo4prevE
	.align		8
        /*0100*/ 	.dword	_ZN41_INTERNAL_62b21834_4_k_cu_88ddd09a_1817824cuda3std6ranges3__45__cpo4dataE
	.align		8
        /*0108*/ 	.dword	_ZN41_INTERNAL_62b21834_4_k_cu_88ddd09a_1817824cuda3std6ranges3__45__cpo5cdataE
	.align		8
        /*0110*/ 	.dword	_ZN41_INTERNAL_62b21834_4_k_cu_88ddd09a_1817824cuda3std6ranges3__45__cpo4sizeE
	.align		8
        /*0118*/ 	.dword	_ZN41_INTERNAL_62b21834_4_k_cu_88ddd09a_1817824cuda3std6ranges3__45__cpo5ssizeE
	.align		8
        /*0120*/ 	.dword	_ZN41_INTERNAL_62b21834_4_k_cu_88ddd09a_1817824cuda3std6ranges3__45__cpo8distanceE
	.align		8
        /*0128*/ 	.dword	_ZN41_INTERNAL_62b21834_4_k_cu_88ddd09a_1817826thrust24THRUST_300001_SM_1000_NS8cuda_cub3parE
	.align		8
        /*0130*/ 	.dword	_ZN41_INTERNAL_62b21834_4_k_cu_88ddd09a_1817826thrust24THRUST_300001_SM_1000_NS8cuda_cub10par_nosyncE
	.align		8
        /*0138*/ 	.dword	_ZN41_INTERNAL_62b21834_4_k_cu_88ddd09a_1817826thrust24THRUST_300001_SM_1000_NS6system6detail10sequential3seqE
	.align		8
        /*0140*/ 	.dword	_ZN41_INTERNAL_62b21834_4_k_cu_88ddd09a_1817826thrust24THRUST_300001_SM_1000_NS6system3cpp3parE
	.align		8
        /*0148*/ 	.dword	_ZN41_INTERNAL_62b21834_4_k_cu_88ddd09a_1817826thrust24THRUST_300001_SM_1000_NS12placeholders2_1E
	.align		8
        /*0150*/ 	.dword	_ZN41_INTERNAL_62b21834_4_k_cu_88ddd09a_1817826thrust24THRUST_300001_SM_1000_NS12placeholders2_2E
	.align		8
        /*0158*/ 	.dword	_ZN41_INTERNAL_62b21834_4_k_cu_88ddd09a_1817826thrust24THRUST_300001_SM_1000_NS12placeholders2_3E
	.align		8
        /*0160*/ 	.dword	_ZN41_INTERNAL_62b21834_4_k_cu_88ddd09a_1817826thrust24THRUST_300001_SM_1000_NS12placeholders2_4E
	.align		8
        /*0168*/ 	.dword	_ZN41_INTERNAL_62b21834_4_k_cu_88ddd09a_1817826thrust24THRUST_300001_SM_1000_NS12placeholders2_5E
	.align		8
        /*0170*/ 	.dword	_ZN41_INTERNAL_62b21834_4_k_cu_88ddd09a_1817826thrust24THRUST_300001_SM_1000_NS12placeholders2_6E
	.align		8
        /*0178*/ 	.dword	_ZN41_INTERNAL_62b21834_4_k_cu_88ddd09a_1817826thrust24THRUST_300001_SM_1000_NS12placeholders2_7E
	.align		8
        /*0180*/ 	.dword	_ZN41_INTERNAL_62b21834_4_k_cu_88ddd09a_1817826thrust24THRUST_300001_SM_1000_NS12placeholders2_8E
	.align		8
        /*0188*/ 	.dword	_ZN41_INTERNAL_62b21834_4_k_cu_88ddd09a_1817826thrust24THRUST_300001_SM_1000_NS12placeholders2_9E
	.align		8
        /*0190*/ 	.dword	_ZN41_INTERNAL_62b21834_4_k_cu_88ddd09a_1817826thrust24THRUST_300001_SM_1000_NS12placeholders3_10E
	.align		8
        /*0198*/ 	.dword	_ZN41_INTERNAL_62b21834_4_k_cu_88ddd09a_1817826thrust24THRUST_300001_SM_1000_NS3seqE
	.align		8
        /*01a0*/ 	.dword	_ZN41_INTERNAL_62b21834_4_k_cu_88ddd09a_1817826thrust24THRUST_300001_SM_1000_NS6deviceE


//--------------------- .nv.constant3             --------------------------
	.section	.nv.constant3,"a",@progbits
	.align	8
.nv.constant3:
	.type		__cr_lgamma_table,@object
	.size		__cr_lgamma_table,(.L_8 - __cr_lgamma_table)
__cr_lgamma_table:
        /*0000*/ 	.byte	0x00, 0x00, 0x00, 0x00, 0x00, 0x00, 0x00, 0x00, 0x00, 0x00, 0x00, 0x00, 0x00, 0x00, 0x00, 0x00
        /*0010*/ 	.byte	0xef, 0x39, 0xfa, 0xfe, 0x42, 0x2e, 0xe6, 0x3f, 0x02, 0x20, 0x2a, 0xfa, 0x0b, 0xab, 0xfc, 0x3f
        /*0020*/ 	.byte	0xf9, 0x2c, 0x92, 0x7c, 0xa7, 0x6c, 0x09, 0x40, 0xc9, 0x79, 0x44, 0x3c, 0x64, 0x26, 0x13, 0x40
        /*0030*/ 	.byte	0xca, 0x01, 0xcf, 0x3a, 0x27, 0x51, 0x1a, 0x40, 0x30, 0xcc, 0x2d, 0xf3, 0xe1, 0x0c, 0x21, 0x40
        /*0040*/ 	.byte	0x0d, 0xb7, 0xfc, 0x82, 0x8e, 0x35, 0x25, 0x40
.L_8:


//--------------------- .text._ZN3cub18CUB_300001_SM_10006detail11EmptyKernelIvEEvv --------------------------
	.section	.text._ZN3cub18CUB_300001_SM_10006detail11EmptyKernelIvEEvv,"ax",@progbits
	.align	128
        .global         _ZN3cub18CUB_300001_SM_10006detail11EmptyKernelIvEEvv
        .type           _ZN3cub18CUB_300001_SM_10006detail11EmptyKernelIvEEvv,@function
        .size           _ZN3cub18CUB_300001_SM_10006detail11EmptyKernelIvEEvv,(.L_x_1 - _ZN3cub18CUB_300001_SM_10006detail11EmptyKernelIvEEvv)
        .other          _ZN3cub18CUB_300001_SM_10006detail11EmptyKernelIvEEvv,@"STO_CUDA_ENTRY STV_DEFAULT"
_ZN3cub18CUB_300001_SM_10006detail11EmptyKernelIvEEvv:
.text._ZN3cub18CUB_300001_SM_10006detail11EmptyKernelIvEEvv:
[----:B------:R-:W-:Y:S01]  /*0000*/  LDC R1, c[0x0][0x37c] ;  /* 0x0000df00ff017b82 */ /* 0x000fe20000000800 */
[----:B------:R-:W-:Y:S05]  /*0010*/  EXIT ;  /* 0x000000000000794d */ /* 0x000fea0003800000 */
.L_x_0:
[----:B------:R-:W-:-:S00]  /*0020*/  BRA `(.L_x_0) ;  /* 0xfffffffc00fc7947 */ /* 0x000fc0000383ffff */
[----:B------:R-:W-:-:S00]  /*0030*/  NOP ;  /* 0x0000000000007918 */ /* 0x000fc00000000000 */
        /* <DEDUP_REMOVED lines=12> */
.L_x_1:


//--------------------- .nv.global.init           --------------------------
	.section	.nv.global.init,"aw",@progbits
	.align	4
.nv.global.init:
	.type		mrg32k3aM1SubSeq,@object
	.size		mrg32k3aM1SubSeq,(mrg32k3aM2SubSeq - mrg32k3aM1SubSeq)
mrg32k3aM1SubSeq:
        /*0000*/ 	.byte	0x0b, 0xcc, 0xee, 0x04, 0x73, 0x29, 0x8b, 0x6f, 0xf6, 0x53, 0x03, 0xf6, 0x23, 0xf6, 0xea, 0xda
        /* <DEDUP_REMOVED lines=125> */
	.type		mrg32k3aM2SubSeq,@object
	.size		mrg32k3aM2SubSeq,(mrg32k3aM1 - mrg32k3aM2SubSeq)
mrg32k3aM2SubSeq:
        /* <DEDUP_REMOVED lines=126> */
	.type		mrg32k3aM1,@object
	.size		mrg32k3aM1,(mrg32k3aM1Seq - mrg32k3aM1)
mrg32k3aM1:
        /* <DEDUP_REMOVED lines=144> */
	.type		mrg32k3aM1Seq,@object
	.size		mrg32k3aM1Seq,(mrg32k3aM2 - mrg32k3aM1Seq)
mrg32k3aM1Seq:
        /* <DEDUP_REMOVED lines=144> */
	.type		mrg32k3aM2,@object
	.size		mrg32k3aM2,(mrg32k3aM2Seq - mrg32k3aM2)
mrg32k3aM2:
        /* <DEDUP_REMOVED lines=144> */
	.type		mrg32k3aM2Seq,@object
	.size		mrg32k3aM2Seq,(precalc_xorwow_matrix - mrg32k3aM2Seq)
mrg32k3aM2Seq:
        /* <DEDUP_REMOVED lines=144> */
	.type		precalc_xorwow_matrix,@object
	.size		precalc_xorwow_matrix,(precalc_xorwow_offset_matrix - precalc_xorwow_matrix)
precalc_xorwow_matrix:
        /* <DEDUP_REMOVED lines=6400> */
	.type		precalc_xorwow_offset_matrix,@object
	.size		precalc_xorwow_offset_matrix,(.L_1 - precalc_xorwow_offset_matrix)
precalc_xorwow_offset_matrix:
        /* <DEDUP_REMOVED lines=6400> */
.L_1:


//--------------------- .nv.shared.reserved.0     --------------------------
	.section	.nv.shared.reserved.0,"aw",@nobits
	.weak		__nv_reservedSMEM_offset_0_alias
	.size		__nv_reservedSMEM_offset_0_alias, 0, 64
	.other		__nv_reservedSMEM_offset_0_alias,@"STO_CUDA_RESERVED_SHARED STV_DEFAULT"
__nv_reservedSMEM_offset_0_alias:
	.zero		0
	.zero		64


//--------------------- .nv.global                --------------------------
	.section	.nv.global,"aw",@nobits
.nv.global:
	.type		_ZN41_INTERNAL_62b21834_4_k_cu_88ddd09a_1817826thrust24THRUST_300001_SM_1000_NS12placeholders2_8E,@object
	.size		_ZN41_INTERNAL_62b21834_4_k_cu_88ddd09a_1817826thrust24THRUST_300001_SM_1000_NS12placeholders2_8E,(_ZN41_INTERNAL_62b21834_4_k_cu_88ddd09a_1817824cuda3std3__443_GLOBAL__N__62b21834_4_k_cu_88ddd09a_1817826ignoreE - _ZN41_INTERNAL_62b21834_4_k_cu_88ddd09a_1817826thrust24THRUST_300001_SM_1000_NS12placeholders2_8E)
_ZN41_INTERNAL_62b21834_4_k_cu_88ddd09a_1817826thrust24THRUST_300001_SM_1000_NS12placeholders2_8E:
	.zero		1
	.type		_ZN41_INTERNAL_62b21834_4_k_cu_88ddd09a_1817824cuda3std3__443_GLOBAL__N__62b21834_4_k_cu_88ddd09a_1817826ignoreE,@object
	.size		_ZN41_INTERNAL_62b21834_4_k_cu_88ddd09a_1817824cuda3std3__443_GLOBAL__N__62b21834_4_k_cu_88ddd09a_1817826ignoreE,(_ZN41_INTERNAL_62b21834_4_k_cu_88ddd09a_1817824cuda3std6ranges3__45__cpo4dataE - _ZN41_INTERNAL_62b21834_4_k_cu_88ddd09a_1817824cuda3std3__443_GLOBAL__N__62b21834_4_k_cu_88ddd09a_1817826ignoreE)
_ZN41_INTERNAL_62b21834_4_k_cu_88ddd09a_1817824cuda3std3__443_GLOBAL__N__62b21834_4_k_cu_88ddd09a_1817826ignoreE:
	.zero		1
	.type		_ZN41_INTERNAL_62b21834_4_k_cu_88ddd09a_1817824cuda3std6ranges3__45__cpo4dataE,@object
	.size		_ZN41_INTERNAL_62b21834_4_k_cu_88ddd09a_1817824cuda3std6ranges3__45__cpo4dataE,(_ZN41_INTERNAL_62b21834_4_k_cu_88ddd09a_1817826thrust24THRUST_300001_SM_1000_NS6system3cpp3parE - _ZN41_INTERNAL_62b21834_4_k_cu_88ddd09a_1817824cuda3std6ranges3__45__cpo4dataE)
_ZN41_INTERNAL_62b21834_4_k_cu_88ddd09a_1817824cuda3std6ranges3__45__cpo4dataE:
	.zero		1
	.type		_ZN41_INTERNAL_62b21834_4_k_cu_88ddd09a_1817826thrust24THRUST_300001_SM_1000_NS6system3cpp3parE,@object
	.size		_ZN41_INTERNAL_62b21834_4_k_cu_88ddd09a_1817826thrust24THRUST_300001_SM_1000_NS6system3cpp3parE,(_ZN41_INTERNAL_62b21834_4_k_cu_88ddd09a_1817824cuda3std3__45__cpo5beginE - _ZN41_INTERNAL_62b21834_4_k_cu_88ddd09a_1817826thrust24THRUST_300001_SM_1000_NS6system3cpp3parE)
_ZN41_INTERNAL_62b21834_4_k_cu_88ddd09a_1817826thrust24THRUST_300001_SM_1000_NS6system3cpp3parE:
	.zero		1
	.type		_ZN41_INTERNAL_62b21834_4_k_cu_88ddd09a_1817824cuda3std3__45__cpo5beginE,@object
	.size		_ZN41_INTERNAL_62b21834_4_k_cu_88ddd09a_1817824cuda3std3__45__cpo5beginE,(_ZN41_INTERNAL_62b21834_4_k_cu_88ddd09a_1817824cuda3std6ranges3__45__cpo5beginE - _ZN41_INTERNAL_62b21834_4_k_cu_88ddd09a_1817824cuda3std3__45__cpo5beginE)
_ZN41_INTERNAL_62b21834_4_k_cu_88ddd09a_1817824cuda3std3__45__cpo5beginE:
	.zero		1
	.type		_ZN41_INTERNAL_62b21834_4_k_cu_88ddd09a_1817824cuda3std6ranges3__45__cpo5beginE,@object
	.size		_ZN41_INTERNAL_62b21834_4_k_cu_88ddd09a_1817824cuda3std6ranges3__45__cpo5beginE,(_ZN41_INTERNAL_62b21834_4_k_cu_88ddd09a_1817826thrust24THRUST_300001_SM_1000_NS6deviceE - _ZN41_INTERNAL_62b21834_4_k_cu_88ddd09a_1817824cuda3std6ranges3__45__cpo5beginE)
_ZN41_INTERNAL_62b21834_4_k_cu_88ddd09a_1817824cuda3std6ranges3__45__cpo5beginE:
	.zero		1
	.type		_ZN41_INTERNAL_62b21834_4_k_cu_88ddd09a_1817826thrust24THRUST_300001_SM_1000_NS6deviceE,@object
	.size		_ZN41_INTERNAL_62b21834_4_k_cu_88ddd09a_1817826thrust24THRUST_300001_SM_1000_NS6deviceE,(_ZN41_INTERNAL_62b21834_4_k_cu_88ddd09a_1817824cuda3std3__47nulloptE - _ZN41_INTERNAL_62b21834_4_k_cu_88ddd09a_1817826thrust24THRUST_300001_SM_1000_NS6deviceE)
_ZN41_INTERNAL_62b21834_4_k_cu_88ddd09a_1817826thrust24THRUST_300001_SM_1000_NS6deviceE:
	.zero		1
	.type		_ZN41_INTERNAL_62b21834_4_k_cu_88ddd09a_1817824cuda3std3__47nulloptE,@object
	.size		_ZN41_INTERNAL_62b21834_4_k_cu_88ddd09a_1817824cuda3std3__47nulloptE,(_ZN41_INTERNAL_62b21834_4_k_cu_88ddd09a_1817824cuda3std6ranges3__45__cpo8distanceE - _ZN41_INTERNAL_62b21834_4_k_cu_88ddd09a_1817824cuda3std3__47nulloptE)
_ZN41_INTERNAL_62b21834_4_k_cu_88ddd09a_1817824cuda3std3__47nulloptE:
	.zero		1
	.type		_ZN41_INTERNAL_62b21834_4_k_cu_88ddd09a_1817824cuda3std6ranges3__45__cpo8distanceE,@object
	.size		_ZN41_INTERNAL_62b21834_4_k_cu_88ddd09a_1817824cuda3std6ranges3__45__cpo8distanceE,(_ZN41_INTERNAL_62b21834_4_k_cu_88ddd09a_1817826thrust24THRUST_300001_SM_1000_NS12placeholders2_4E - _ZN41_INTERNAL_62b21834_4_k_cu_88ddd09a_1817824cuda3std6ranges3__45__cpo8distanceE)
_ZN41_INTERNAL_62b21834_4_k_cu_88ddd09a_1817824cuda3std6ranges3__45__cpo8distanceE:
	.zero		1
	.type		_ZN41_INTERNAL_62b21834_4_k_cu_88ddd09a_1817826thrust24THRUST_300001_SM_1000_NS12placeholders2_4E,@object
	.size		_ZN41_INTERNAL_62b21834_4_k_cu_88ddd09a_1817826thrust24THRUST_300001_SM_1000_NS12placeholders2_4E,(_ZN41_INTERNAL_62b21834_4_k_cu_88ddd09a_1817824cuda3std3__45__cpo6rbeginE - _ZN41_INTERNAL_62b21834_4_k_cu_88ddd09a_1817826thrust24THRUST_300001_SM_1000_NS12placeholders2_4E)
_ZN41_INTERNAL_62b21834_4_k_cu_88ddd09a_1817826thrust24THRUST_300001_SM_1000_NS12placeholders2_4E:
	.zero		1
	.type		_ZN41_INTERNAL_62b21834_4_k_cu_88ddd09a_1817824cuda3std3__45__cpo6rbeginE,@object
	.size		_ZN41_INTERNAL_62b21834_4_k_cu_88ddd09a_1817824cuda3std3__45__cpo6rbeginE,(_ZN41_INTERNAL_62b21834_4_k_cu_88ddd09a_1817824cuda3std6ranges3__45__cpo7advanceE - _ZN41_INTERNAL_62b21834_4_k_cu_88ddd09a_1817824cuda3std3__45__cpo6rbeginE)
_ZN41_INTERNAL_62b21834_4_k_cu_88ddd09a_1817824cuda3std3__45__cpo6rbeginE:
	.zero		1
	.type		_ZN41_INTERNAL_62b21834_4_k_cu_88ddd09a_1817824cuda3std6ranges3__45__cpo7advanceE,@object
	.size		_ZN41_INTERNAL_62b21834_4_k_cu_88ddd09a_1817824cuda3std6ranges3__45__cpo7advanceE,(_ZN41_INTERNAL_62b21834_4_k_cu_88ddd09a_1817826thrust24THRUST_300001_SM_1000_NS12placeholders3_10E - _ZN41_INTERNAL_62b21834_4_k_cu_88ddd09a_1817824cuda3std6ranges3__45__cpo7advanceE)
_ZN41_INTERNAL_62b21834_4_k_cu_88ddd09a_1817824cuda3std6ranges3__45__cpo7advanceE:
	.zero		1
	.type		_ZN41_INTERNAL_62b21834_4_k_cu_88ddd09a_1817826thrust24THRUST_300001_SM_1000_NS12placeholders3_10E,@object
	.size		_ZN41_INTERNAL_62b21834_4_k_cu_88ddd09a_1817826thrust24THRUST_300001_SM_1000_NS12placeholders3_10E,(_ZN41_INTERNAL_62b21834_4_k_cu_88ddd09a_1817824cuda3std3__48in_placeE - _ZN41_INTERNAL_62b21834_4_k_cu_88ddd09a_1817826thrust24THRUST_300001_SM_1000_NS12placeholders3_10E)
_ZN41_INTERNAL_62b21834_4_k_cu_88ddd09a_1817826thrust24THRUST_300001_SM_1000_NS12placeholders3_10E:
	.zero		1
	.type		_ZN41_INTERNAL_62b21834_4_k_cu_88ddd09a_1817824cuda3std3__48in_placeE,@object
	.size		_ZN41_INTERNAL_62b21834_4_k_cu_88ddd09a_1817824cuda3std3__48in_placeE,(_ZN41_INTERNAL_62b21834_4_k_cu_88ddd09a_1817824cuda3std6ranges3__45__cpo4sizeE - _ZN41_INTERNAL_62b21834_4_k_cu_88ddd09a_1817824cuda3std3__48in_placeE)
_ZN41_INTERNAL_62b21834_4_k_cu_88ddd09a_1817824cuda3std3__48in_placeE:
	.zero		1
	.type		_ZN41_INTERNAL_62b21834_4_k_cu_88ddd09a_1817824cuda3std6ranges3__45__cpo4sizeE,@object
	.size		_ZN41_INTERNAL_62b21834_4_k_cu_88ddd09a_1817824cuda3std6ranges3__45__cpo4sizeE,(_ZN41_INTERNAL_62b21834_4_k_cu_88ddd09a_1817826thrust24THRUST_300001_SM_1000_NS12placeholders2_2E - _ZN41_INTERNAL_62b21834_4_k_cu_88ddd09a_1817824cuda3std6ranges3__45__cpo4sizeE)
_ZN41_INTERNAL_62b21834_4_k_cu_88ddd09a_1817824cuda3std6ranges3__45__cpo4sizeE:
	.zero		1
	.type		_ZN41_INTERNAL_62b21834_4_k_cu_88ddd09a_1817826thrust24THRUST_300001_SM_1000_NS12placeholders2_2E,@object
	.size		_ZN41_INTERNAL_62b21834_4_k_cu_88ddd09a_1817826thrust24THRUST_300001_SM_1000_NS12placeholders2_2E,(_ZN41_INTERNAL_62b21834_4_k_cu_88ddd09a_1817824cuda3std3__45__cpo6cbeginE - _ZN41_INTERNAL_62b21834_4_k_cu_88ddd09a_1817826thrust24THRUST_300001_SM_1000_NS12placeholders2_2E)
_ZN41_INTERNAL_62b21834_4_k_cu_88ddd09a_1817826thrust24THRUST_300001_SM_1000_NS12placeholders2_2E:
	.zero		1
	.type		_ZN41_INTERNAL_62b21834_4_k_cu_88ddd09a_1817824cuda3std3__45__cpo6cbeginE,@object
	.size		_ZN41_INTERNAL_62b21834_4_k_cu_88ddd09a_1817824cuda3std3__45__cpo6cbeginE,(_ZN41_INTERNAL_62b21834_4_k_cu_88ddd09a_1817824cuda3std6ranges3__45__cpo6cbeginE - _ZN41_INTERNAL_62b21834_4_k_cu_88ddd09a_1817824cuda3std3__45__cpo6cbeginE)
_ZN41_INTERNAL_62b21834_4_k_cu_88ddd09a_1817824cuda3std3__45__cpo6cbeginE:
	.zero		1
	.type		_ZN41_INTERNAL_62b21834_4_k_cu_88ddd09a_1817824cuda3std6ranges3__45__cpo6cbeginE,@object
	.size		_ZN41_INTERNAL_62b21834_4_k_cu_88ddd09a_1817824cuda3std6ranges3__45__cpo6cbeginE,(_ZN41_INTERNAL_62b21834_4_k_cu_88ddd09a_1817826thrust24THRUST_300001_SM_1000_NS12placeholders2_6E - _ZN41_INTERNAL_62b21834_4_k_cu_88ddd09a_1817824cuda3std6ranges3__45__cpo6cbeginE)
_ZN41_INTERNAL_62b21834_4_k_cu_88ddd09a_1817824cuda3std6ranges3__45__cpo6cbeginE:
	.zero		1
	.type		_ZN41_INTERNAL_62b21834_4_k_cu_88ddd09a_1817826thrust24THRUST_300001_SM_1000_NS12placeholders2_6E,@object
	.size		_ZN41_INTERNAL_62b21834_4_k_cu_88ddd09a_1817826thrust24THRUST_300001_SM_1000_NS12placeholders2_6E,(_ZN41_INTERNAL_62b21834_4_k_cu_88ddd09a_1817824cuda3std3__45__cpo7crbeginE - _ZN41_INTERNAL_62b21834_4_k_cu_88ddd09a_1817826thrust24THRUST_300001_SM_1000_NS12placeholders2_6E)
_ZN41_INTERNAL_62b21834_4_k_cu_88ddd09a_1817826thrust24THRUST_300001_SM_1000_NS12placeholders2_6E:
	.zero		1
	.type		_ZN41_INTERNAL_62b21834_4_k_cu_88ddd09a_1817824cuda3std3__45__cpo7crbeginE,@object
	.size		_ZN41_INTERNAL_62b21834_4_k_cu_88ddd09a_1817824cuda3std3__45__cpo7crbeginE,(_ZN41_INTERNAL_62b21834_4_k_cu_88ddd09a_1817824cuda3std6ranges3__45__cpo4nextE - _ZN41_INTERNAL_62b21834_4_k_cu_88ddd09a_1817824cuda3std3__45__cpo7crbeginE)
_ZN41_INTERNAL_62b21834_4_k_cu_88ddd09a_1817824cuda3std3__45__cpo7crbeginE:
	.zero		1
	.type		_ZN41_INTERNAL_62b21834_4_k_cu_88ddd09a_1817824cuda3std6ranges3__45__cpo4nextE,@object
	.size		_ZN41_INTERNAL_62b21834_4_k_cu_88ddd09a_1817824cuda3std6ranges3__45__cpo4nextE,(_ZN41_INTERNAL_62b21834_4_k_cu_88ddd09a_1817824cuda3std6ranges3__45__cpo4swapE - _ZN41_INTERNAL_62b21834_4_k_cu_88ddd09a_1817824cuda3std6ranges3__45__cpo4nextE)
_ZN41_INTERNAL_62b21834_4_k_cu_88ddd09a_1817824cuda3std6ranges3__45__cpo4nextE:
	.zero		1
	.type		_ZN41_INTERNAL_62b21834_4_k_cu_88ddd09a_1817824cuda3std6ranges3__45__cpo4swapE,@object
	.size		_ZN41_INTERNAL_62b21834_4_k_cu_88ddd09a_1817824cuda3std6ranges3__45__cpo4swapE,(_ZN41_INTERNAL_62b21834_4_k_cu_88ddd09a_1817826thrust24THRUST_300001_SM_1000_NS8cuda_cub10par_nosyncE - _ZN41_INTERNAL_62b21834_4_k_cu_88ddd09a_1817824cuda3std6ranges3__45__cpo4swapE)
_ZN41_INTERNAL_62b21834_4_k_cu_88ddd09a_1817824cuda3std6ranges3__45__cpo4swapE:
	.zero		1
	.type		_ZN41_INTERNAL_62b21834_4_k_cu_88ddd09a_1817826thrust24THRUST_300001_SM_1000_NS8cuda_cub10par_nosyncE,@object
	.size		_ZN41_INTERNAL_62b21834_4_k_cu_88ddd09a_1817826thrust24THRUST_300001_SM_1000_NS8cuda_cub10par_nosyncE,(_ZN41_INTERNAL_62b21834_4_k_cu_88ddd09a_1817826thrust24THRUST_300001_SM_1000_NS3seqE - _ZN41_INTERNAL_62b21834_4_k_cu_88ddd09a_1817826thrust24THRUST_300001_SM_1000_NS8cuda_cub10par_nosyncE)
_ZN41_INTERNAL_62b21834_4_k_cu_88ddd09a_1817826thrust24THRUST_300001_SM_1000_NS8cuda_cub10par_nosyncE:
	.zero		1
	.type		_ZN41_INTERNAL_62b21834_4_k_cu_88ddd09a_1817826thrust24THRUST_300001_SM_1000_NS3seqE,@object
	.size		_ZN41_INTERNAL_62b21834_4_k_cu_88ddd09a_1817826thrust24THRUST_300001_SM_1000_NS3seqE,(_ZN41_INTERNAL_62b21834_4_k_cu_88ddd09a_1817824cuda3std3__420unreachable_sentinelE - _ZN41_INTERNAL_62b21834_4_k_cu_88ddd09a_1817826thrust24THRUST_300001_SM_1000_NS3seqE)
_ZN41_INTERNAL_62b21834_4_k_cu_88ddd09a_1817826thrust24THRUST_300001_SM_1000_NS3seqE:
	.zero		1
	.type		_ZN41_INTERNAL_62b21834_4_k_cu_88ddd09a_1817824cuda3std3__420unreachable_sentinelE,@object
	.size		_ZN41_INTERNAL_62b21834_4_k_cu_88ddd09a_1817824cuda3std3__420unreachable_sentinelE,(_ZN41_INTERNAL_62b21834_4_k_cu_88ddd09a_1817824cuda3std6ranges3__45__cpo5ssizeE - _ZN41_INTERNAL_62b21834_4_k_cu_88ddd09a_1817824cuda3std3__420unreachable_sentinelE)
_ZN41_INTERNAL_62b21834_4_k_cu_88ddd09a_1817824cuda3std3__420unreachable_sentinelE:
	.zero		1
	.type		_ZN41_INTERNAL_62b21834_4_k_cu_88ddd09a_1817824cuda3std6ranges3__45__cpo5ssizeE,@object
	.size		_ZN41_INTERNAL_62b21834_4_k_cu_88ddd09a_1817824cuda3std6ranges3__45__cpo5ssizeE,(_ZN41_INTERNAL_62b21834_4_k_cu_88ddd09a_1817826thrust24THRUST_300001_SM_1000_NS12placeholders2_3E - _ZN41_INTERNAL_62b21834_4_k_cu_88ddd09a_1817824cuda3std6ranges3__45__cpo5ssizeE)
_ZN41_INTERNAL_62b21834_4_k_cu_88ddd09a_1817824cuda3std6ranges3__45__cpo5ssizeE:
	.zero		1
	.type		_ZN41_INTERNAL_62b21834_4_k_cu_88ddd09a_1817826thrust24THRUST_300001_SM_1000_NS12placeholders2_3E,@object
	.size		_ZN41_INTERNAL_62b21834_4_k_cu_88ddd09a_1817826thrust24THRUST_300001_SM_1000_NS12placeholders2_3E,(_ZN41_INTERNAL_62b21834_4_k_cu_88ddd09a_1817824cuda3std3__45__cpo4cendE - _ZN41_INTERNAL_62b21834_4_k_cu_88ddd09a_1817826thrust24THRUST_300001_SM_1000_NS12placeholders2_3E)
_ZN41_INTERNAL_62b21834_4_k_cu_88ddd09a_1817826thrust24THRUST_300001_SM_1000_NS12placeholders2_3E:
	.zero		1
	.type		_ZN41_INTERNAL_62b21834_4_k_cu_88ddd09a_1817824cuda3std3__45__cpo4cendE,@object
	.size		_ZN41_INTERNAL_62b21834_4_k_cu_88ddd09a_1817824cuda3std3__45__cpo4cendE,(_ZN41_INTERNAL_62b21834_4_k_cu_88ddd09a_1817824cuda3std6ranges3__45__cpo4cendE - _ZN41_INTERNAL_62b21834_4_k_cu_88ddd09a_1817824cuda3std3__45__cpo4cendE)
_ZN41_INTERNAL_62b21834_4_k_cu_88ddd09a_1817824cuda3std3__45__cpo4cendE:
	.zero		1
	.type		_ZN41_INTERNAL_62b21834_4_k_cu_88ddd09a_1817824cuda3std6ranges3__45__cpo4cendE,@object
	.size		_ZN41_INTERNAL_62b21834_4_k_cu_88ddd09a_1817824cuda3std6ranges3__45__cpo4cendE,(_ZN41_INTERNAL_62b21834_4_k_cu_88ddd09a_1817826thrust24THRUST_300001_SM_1000_NS12placeholders2_7E - _ZN41_INTERNAL_62b21834_4_k_cu_88ddd09a_1817824cuda3std6ranges3__45__cpo4cendE)
_ZN41_INTERNAL_62b21834_4_k_cu_88ddd09a_1817824cuda3std6ranges3__45__cpo4cendE:
	.zero		1
	.type		_ZN41_INTERNAL_62b21834_4_k_cu_88ddd09a_1817826thrust24THRUST_300001_SM_1000_NS12placeholders2_7E,@object
	.size		_ZN41_INTERNAL_62b21834_4_k_cu_88ddd09a_1817826thrust24THRUST_300001_SM_1000_NS12placeholders2_7E,(_ZN41_INTERNAL_62b21834_4_k_cu_88ddd09a_1817824cuda3std3__45__cpo5crendE - _ZN41_INTERNAL_62b21834_4_k_cu_88ddd09a_1817826thrust24THRUST_300001_SM_1000_NS12placeholders2_7E)
_ZN41_INTERNAL_62b21834_4_k_cu_88ddd09a_1817826thrust24THRUST_300001_SM_1000_NS12placeholders2_7E:
	.zero		1
	.type		_ZN41_INTERNAL_62b21834_4_k_cu_88ddd09a_1817824cuda3std3__45__cpo5crendE,@object
	.size		_ZN41_INTERNAL_62b21834_4_k_cu_88ddd09a_1817824cuda3std3__45__cpo5crendE,(_ZN41_INTERNAL_62b21834_4_k_cu_88ddd09a_1817824cuda3std6ranges3__45__cpo4prevE - _ZN41_INTERNAL_62b21834_4_k_cu_88ddd09a_1817824cuda3std3__45__cpo5crendE)
_ZN41_INTERNAL_62b21834_4_k_cu_88ddd09a_1817824cuda3std3__45__cpo5crendE:
	.zero		1
	.type		_ZN41_INTERNAL_62b21834_4_k_cu_88ddd09a_1817824cuda3std6ranges3__45__cpo4prevE,@object
	.size		_ZN41_INTERNAL_62b21834_4_k_cu_88ddd09a_1817824cuda3std6ranges3__45__cpo4prevE,(_ZN41_INTERNAL_62b21834_4_k_cu_88ddd09a_1817824cuda3std6ranges3__45__cpo9iter_moveE - _ZN41_INTERNAL_62b21834_4_k_cu_88ddd09a_1817824cuda3std6ranges3__45__cpo4prevE)
_ZN41_INTERNAL_62b21834_4_k_cu_88ddd09a_1817824cuda3std6ranges3__45__cpo4prevE:
	.zero		1
	.type		_ZN41_INTERNAL_62b21834_4_k_cu_88ddd09a_1817824cuda3std6ranges3__45__cpo9iter_moveE,@object
	.size		_ZN41_INTERNAL_62b21834_4_k_cu_88ddd09a_1817824cuda3std6ranges3__45__cpo9iter_moveE,(_ZN41_INTERNAL_62b21834_4_k_cu_88ddd09a_1817826thrust24THRUST_300001_SM_1000_NS6system6detail10sequential3seqE - _ZN41_INTERNAL_62b21834_4_k_cu_88ddd09a_1817824cuda3std6ranges3__45__cpo9iter_moveE)
_ZN41_INTERNAL_62b21834_4_k_cu_88ddd09a_1817824cuda3std6ranges3__45__cpo9iter_moveE:
	.zero		1
	.type		_ZN41_INTERNAL_62b21834_4_k_cu_88ddd09a_1817826thrust24THRUST_300001_SM_1000_NS6system6detail10sequential3seqE,@object
	.size		_ZN41_INTERNAL_62b21834_4_k_cu_88ddd09a_1817826thrust24THRUST_300001_SM_1000_NS6system6detail10sequential3seqE,(_ZN41_INTERNAL_62b21834_4_k_cu_88ddd09a_1817826thrust24THRUST_300001_SM_1000_NS12placeholders2_9E - _ZN41_INTERNAL_62b21834_4_k_cu_88ddd09a_1817826thrust24THRUST_300001_SM_1000_NS6system6detail10sequential3seqE)
_ZN41_INTERNAL_62b21834_4_k_cu_88ddd09a_1817826thrust24THRUST_300001_SM_1000_NS6system6detail10sequential3seqE:
	.zero		1
	.type		_ZN41_INTERNAL_62b21834_4_k_cu_88ddd09a_1817826thrust24THRUST_300001_SM_1000_NS12placeholders2_9E,@object
	.size		_ZN41_INTERNAL_62b21834_4_k_cu_88ddd09a_1817826thrust24THRUST_300001_SM_1000_NS12placeholders2_9E,(_ZN41_INTERNAL_62b21834_4_k_cu_88ddd09a_1817824cuda3std3__419piecewise_constructE - _ZN41_INTERNAL_62b21834_4_k_cu_88ddd09a_1817826thrust24THRUST_300001_SM_1000_NS12placeholders2_9E)
_ZN41_INTERNAL_62b21834_4_k_cu_88ddd09a_1817826thrust24THRUST_300001_SM_1000_NS12placeholders2_9E:
	.zero		1
	.type		_ZN41_INTERNAL_62b21834_4_k_cu_88ddd09a_1817824cuda3std3__419piecewise_constructE,@object
	.size		_ZN41_INTERNAL_62b21834_4_k_cu_88ddd09a_1817824cuda3std3__419piecewise_constructE,(_ZN41_INTERNAL_62b21834_4_k_cu_88ddd09a_1817824cuda3std6ranges3__45__cpo5cdataE - _ZN41_INTERNAL_62b21834_4_k_cu_88ddd09a_1817824cuda3std3__419piecewise_constructE)
_ZN41_INTERNAL_62b21834_4_k_cu_88ddd09a_1817824cuda3std3__419piecewise_constructE:
	.zero		1
	.type		_ZN41_INTERNAL_62b21834_4_k_cu_88ddd09a_1817824cuda3std6ranges3__45__cpo5cdataE,@object
	.size		_ZN41_INTERNAL_62b21834_4_k_cu_88ddd09a_1817824cuda3std6ranges3__45__cpo5cdataE,(_ZN41_INTERNAL_62b21834_4_k_cu_88ddd09a_1817826thrust24THRUST_300001_SM_1000_NS12placeholders2_1E - _ZN41_INTERNAL_62b21834_4_k_cu_88ddd09a_1817824cuda3std6ranges3__45__cpo5cdataE)
_ZN41_INTERNAL_62b21834_4_k_cu_88ddd09a_1817824cuda3std6ranges3__45__cpo5cdataE:
	.zero		1
	.type		_ZN41_INTERNAL_62b21834_4_k_cu_88ddd09a_1817826thrust24THRUST_300001_SM_1000_NS12placeholders2_1E,@object
	.size		_ZN41_INTERNAL_62b21834_4_k_cu_88ddd09a_1817826thrust24THRUST_300001_SM_1000_NS12placeholders2_1E,(_ZN41_INTERNAL_62b21834_4_k_cu_88ddd09a_1817824cuda3std3__45__cpo3endE - _ZN41_INTERNAL_62b21834_4_k_cu_88ddd09a_1817826thrust24THRUST_300001_SM_1000_NS12placeholders2_1E)
_ZN41_INTERNAL_62b21834_4_k_cu_88ddd09a_1817826thrust24THRUST_300001_SM_1000_NS12placeholders2_1E:
	.zero		1
	.type		_ZN41_INTERNAL_62b21834_4_k_cu_88ddd09a_1817824cuda3std3__45__cpo3endE,@object
	.size		_ZN41_INTERNAL_62b21834_4_k_cu_88ddd09a_1817824cuda3std3__45__cpo3endE,(_ZN41_INTERNAL_62b21834_4_k_cu_88ddd09a_1817824cuda3std6ranges3__45__cpo3endE - _ZN41_INTERNAL_62b21834_4_k_cu_88ddd09a_1817824cuda3std3__45__cpo3endE)
_ZN41_INTERNAL_62b21834_4_k_cu_88ddd09a_1817824cuda3std3__45__cpo3endE:
	.zero		1
	.type		_ZN41_INTERNAL_62b21834_4_k_cu_88ddd09a_1817824cuda3std6ranges3__45__cpo3endE,@object
	.size		_ZN41_INTERNAL_62b21834_4_k_cu_88ddd09a_1817824cuda3std6ranges3__45__cpo3endE,(_ZN41_INTERNAL_62b21834_4_k_cu_88ddd09a_1817826thrust24THRUST_300001_SM_1000_NS12placeholders2_5E - _ZN41_INTERNAL_62b21834_4_k_cu_88ddd09a_1817824cuda3std6ranges3__45__cpo3endE)
_ZN41_INTERNAL_62b21834_4_k_cu_88ddd09a_1817824cuda3std6ranges3__45__cpo3endE:
	.zero		1
	.type		_ZN41_INTERNAL_62b21834_4_k_cu_88ddd09a_1817826thrust24THRUST_300001_SM_1000_NS12placeholders2_5E,@object
	.size		_ZN41_INTERNAL_62b21834_4_k_cu_88ddd09a_1817826thrust24THRUST_300001_SM_1000_NS12placeholders2_5E,(_ZN41_INTERNAL_62b21834_4_k_cu_88ddd09a_1817824cuda3std3__45__cpo4rendE - _ZN41_INTERNAL_62b21834_4_k_cu_88ddd09a_1817826thrust24THRUST_300001_SM_1000_NS12placeholders2_5E)
_ZN41_INTERNAL_62b21834_4_k_cu_88ddd09a_1817826thrust24THRUST_300001_SM_1000_NS12placeholders2_5E:
	.zero		1
	.type		_ZN41_INTERNAL_62b21834_4_k_cu_88ddd09a_1817824cuda3std3__45__cpo4rendE,@object
	.size		_ZN41_INTERNAL_62b21834_4_k_cu_88ddd09a_1817824cuda3std3__45__cpo4rendE,(_ZN41_INTERNAL_62b21834_4_k_cu_88ddd09a_1817824cuda3std6ranges3__45__cpo9iter_swapE - _ZN41_INTERNAL_62b21834_4_k_cu_88ddd09a_1817824cuda3std3__45__cpo4rendE)
_ZN41_INTERNAL_62b21834_4_k_cu_88ddd09a_1817824cuda3std3__45__cpo4rendE:
	.zero		1
	.type		_ZN41_INTERNAL_62b21834_4_k_cu_88ddd09a_1817824cuda3std6ranges3__45__cpo9iter_swapE,@object
	.size		_ZN41_INTERNAL_62b21834_4_k_cu_88ddd09a_1817824cuda3std6ranges3__45__cpo9iter_swapE,(_ZN41_INTERNAL_62b21834_4_k_cu_88ddd09a_1817824cuda3std3__48unexpectE - _ZN41_INTERNAL_62b21834_4_k_cu_88ddd09a_1817824cuda3std6ranges3__45__cpo9iter_swapE)
_ZN41_INTERNAL_62b21834_4_k_cu_88ddd09a_1817824cuda3std6ranges3__45__cpo9iter_swapE:
	.zero		1
	.type		_ZN41_INTERNAL_62b21834_4_k_cu_88ddd09a_1817824cuda3std3__48unexpectE,@object
	.size		_ZN41_INTERNAL_62b21834_4_k_cu_88ddd09a_1817824cuda3std3__48unexpectE,(_ZN41_INTERNAL_62b21834_4_k_cu_88ddd09a_1817826thrust24THRUST_300001_SM_1000_NS8cuda_cub3parE - _ZN41_INTERNAL_62b21834_4_k_cu_88ddd09a_1817824cuda3std3__48unexpectE)
_ZN41_INTERNAL_62b21834_4_k_cu_88ddd09a_1817824cuda3std3__48unexpectE:
	.zero		1
	.type		_ZN41_INTERNAL_62b21834_4_k_cu_88ddd09a_1817826thrust24THRUST_300001_SM_1000_NS8cuda_cub3parE,@object
	.size		_ZN41_INTERNAL_62b21834_4_k_cu_88ddd09a_1817826thrust24THRUST_300001_SM_1000_NS8cuda_cub3parE,(.L_38 - _ZN41_INTERNAL_62b21834_4_k_cu_88ddd09a_1817826thrust24THRUST_300001_SM_1000_NS8cuda_cub3parE)
_ZN41_INTERNAL_62b21834_4_k_cu_88ddd09a_1817826thrust24THRUST_300001_SM_1000_NS8cuda_cub3parE:
	.zero		1
.L_38:


//--------------------- .nv.constant0._ZN3cub18CUB_300001_SM_10006detail11EmptyKernelIvEEvv --------------------------
	.section	.nv.constant0._ZN3cub18CUB_300001_SM_10006detail11EmptyKernelIvEEvv,"a",@progbits
	.sectionflags	@""
	.align	4
.nv.constant0._ZN3cub18CUB_300001_SM_10006detail11EmptyKernelIvEEvv:
	.zero		896


//--------------------- SYMBOLS --------------------------

	.type		.nv.reservedSmem.offset0,@object
	.size		.nv.reservedSmem.offset0,0x4
